	.headerflags	@"EF_CUDA_TEXMODE_UNIFIED EF_CUDA_64BIT_ADDRESS EF_CUDA_ACCELERATORS EF_CUDA_SM90 EF_CUDA_VIRTUAL_SM(EF_CUDA_SM90)"
	.elftype	@"ET_EXEC"


//--------------------- .nv.info                  --------------------------
	.section	.nv.info,"",@"SHT_CUDA_INFO"
	.align	4


	//----- nvinfo : EIATTR_REGCOUNT
	.align		4
        /*0000*/ 	.byte	0x04, 0x2f
        /*0002*/ 	.short	(.L_1 - .L_0)
	.align		4
.L_0:
        /*0004*/ 	.word	index@(triton_poi_fused_mul_sigmoid_4)
        /*0008*/ 	.word	0x0000000a


	//----- nvinfo : EIATTR_MIN_STACK_SIZE
	.align		4
.L_1:
        /*000c*/ 	.byte	0x04, 0x12
        /*000e*/ 	.short	(.L_3 - .L_2)
	.align		4
.L_2:
        /*0010*/ 	.word	index@(triton_poi_fused_mul_sigmoid_4)
        /*0014*/ 	.word	0x00000000


	//----- nvinfo : EIATTR_FRAME_SIZE
	.align		4
.L_3:
        /*0018*/ 	.byte	0x04, 0x11
        /*001a*/ 	.short	(.L_5 - .L_4)
	.align		4
.L_4:
        /*001c*/ 	.word	index@(triton_poi_fused_mul_sigmoid_4)
        /*0020*/ 	.word	0x00000000


	//----- nvinfo : EIATTR_MIN_STACK_SIZE
	.align		4
.L_5:
        /*0024*/ 	.byte	0x04, 0x12
        /*0026*/ 	.short	(.L_7 - .L_6)
	.align		4
.L_6:
        /*0028*/ 	.word	index@(triton_poi_fused_mul_sigmoid_4)
        /*002c*/ 	.word	0x00000000
.L_7:


//--------------------- .nv.info.triton_poi_fused_mul_sigmoid_4 --------------------------
	.section	.nv.info.triton_poi_fused_mul_sigmoid_4,"",@"SHT_CUDA_INFO"
	.sectionflags	@""
	.align	4


	//----- nvinfo : EIATTR_CUDA_API_VERSION
	.align		4
        /*0000*/ 	.byte	0x04, 0x37
        /*0002*/ 	.short	(.L_9 - .L_8)
.L_8:
        /*0004*/ 	.word	0x0000007c


	//----- nvinfo : EIATTR_KPARAM_INFO
	.align		4
.L_9:
        /*0008*/ 	.byte	0x04, 0x17
        /*000a*/ 	.short	(.L_11 - .L_10)
.L_10:
        /*000c*/ 	.word	0x00000000
        /*0010*/ 	.short	0x0002
        /*0012*/ 	.short	0x0010
        /*0014*/ 	.byte	0x00, 0xf0, 0x11, 0x00


	//----- nvinfo : EIATTR_KPARAM_INFO
	.align		4
.L_11:
        /*0018*/ 	.byte	0x04, 0x17
        /*001a*/ 	.short	(.L_13 - .L_12)
.L_12:
        /*001c*/ 	.word	0x00000000
        /*0020*/ 	.short	0x0001
        /*0022*/ 	.short	0x0008
        /*0024*/ 	.byte	0x00, 0xf4, 0x21, 0x00


	//----- nvinfo : EIATTR_KPARAM_INFO
	.align		4
.L_13:
        /*0028*/ 	.byte	0x04, 0x17
        /*002a*/ 	.short	(.L_15 - .L_14)
.L_14:
        /*002c*/ 	.word	0x00000000
        /*0030*/ 	.short	0x0000
        /*0032*/ 	.short	0x0000
        /*0034*/ 	.byte	0x00, 0xf4, 0x21, 0x00


	//----- nvinfo : EIATTR_SPARSE_MMA_MASK
	.align		4
.L_15:
        /*0038*/ 	.byte	0x03, 0x50
        /*003a*/ 	.short	0x0000


	//----- nvinfo : EIATTR_MAXREG_COUNT
	.align		4
        /*003c*/ 	.byte	0x03, 0x1b
        /*003e*/ 	.short	0x00ff


	//----- nvinfo : EIATTR_EXIT_INSTR_OFFSETS
	.align		4
        /*0040*/ 	.byte	0x04, 0x1c
        /*0042*/ 	.short	(.L_17 - .L_16)


	//   ....[0]....
.L_16:
        /*0044*/ 	.word	0x00000210


	//   ....[1]....
        /*0048*/ 	.word	0x00000230


	//----- nvinfo : EIATTR_REQNTID
	.align		4
.L_17:
        /*004c*/ 	.byte	0x04, 0x10
        /*004e*/ 	.short	(.L_19 - .L_18)
.L_18:
        /*0050*/ 	.word	0x00000080
        /*0054*/ 	.word	0x00000001
        /*0058*/ 	.word	0x00000001


	//----- nvinfo : EIATTR_CBANK_PARAM_SIZE
	.align		4
.L_19:
        /*005c*/ 	.byte	0x03, 0x19
        /*005e*/ 	.short	0x0014


	//----- nvinfo : EIATTR_PARAM_CBANK
	.align		4
        /*0060*/ 	.byte	0x04, 0x0a
        /*0062*/ 	.short	(.L_21 - .L_20)
	.align		4
.L_20:
        /*0064*/ 	.word	index@(.nv.constant0.triton_poi_fused_mul_sigmoid_4)
        /*0068*/ 	.short	0x0210
        /*006a*/ 	.short	0x0014


	//----- nvinfo : EIATTR_SW_WAR
	.align		4
.L_21:
        /*006c*/ 	.byte	0x04, 0x36
        /*006e*/ 	.short	(.L_23 - .L_22)
.L_22:
        /*0070*/ 	.word	0x00000008
.L_23:


//--------------------- .nv.callgraph             --------------------------
	.section	.nv.callgraph,"",@"SHT_CUDA_CALLGRAPH"
	.align	4
	.sectionentsize	8
	.align		4
        /*0000*/ 	.word	0x00000000
	.align		4
        /*0004*/ 	.word	0xffffffff
	.align		4
        /*0008*/ 	.word	0x00000000
	.align		4
        /*000c*/ 	.word	0xfffffffe
	.align		4
        /*0010*/ 	.word	0x00000000
	.align		4
        /*0014*/ 	.word	0xfffffffd
	.align		4
        /*0018*/ 	.word	0x00000000
	.align		4
        /*001c*/ 	.word	0xfffffffc


//--------------------- .text.triton_poi_fused_mul_sigmoid_4 --------------------------
	.section	.text.triton_poi_fused_mul_sigmoid_4,"ax",@progbits
	.align	128
        .global         triton_poi_fused_mul_sigmoid_4
        .type           triton_poi_fused_mul_sigmoid_4,@function
        .size           triton_poi_fused_mul_sigmoid_4,(.L_x_1 - triton_poi_fused_mul_sigmoid_4)
        .other          triton_poi_fused_mul_sigmoid_4,@"STO_CUDA_ENTRY STV_DEFAULT"
triton_poi_fused_mul_sigmoid_4:
.text.triton_poi_fused_mul_sigmoid_4:
[----:B------:R-:W0:Y:S02]  /*0000*/  LDC R1, c[0x0][0x28] ;  /* 0x00000a00ff017b82 */ /* 0x000e240000000800 */
[----:B------:R-:W1:Y:S01]  /*0010*/  S2R R0, SR_TID.X ;  /* 0x0000000000007919 */ /* 0x000e620000002100 */
[----:B------:R-:W2:Y:S01]  /*0020*/  LDC.64 R2, c[0x0][0x218] ;  /* 0x00008600ff027b82 */ /* 0x000ea20000000a00 */
[----:B------:R-:W-:Y:S01]  /*0030*/  ULDC.64 UR4, c[0x0][0x208] ;  /* 0x0000820000047ab9 */ /* 0x000fe20000000a00 */
[----:B------:R-:W3:Y:S01]  /*0040*/  S2R R7, SR_CTAID.X ;  /* 0x0000000000077919 */ /* 0x000ee20000002500 */
[----:B-1----:R-:W-:Y:S02]  /*0050*/  LOP3.LUT R0, R0, 0x7f, RZ, 0xc0, !PT ;  /* 0x0000007f00007812 */ /* 0x002fe400078ec0ff */
[----:B---3--:R-:W-:Y:S02]  /*0060*/  SHF.R.S32.HI R4, RZ, 0x18, R7 ;  /* 0x00000018ff047819 */ /* 0x008fe40000011407 */
[----:B------:R-:W-:Y:S02]  /*0070*/  LEA R7, R7, R0, 0x7 ;  /* 0x0000000007077211 */ /* 0x000fe400078e38ff */
[----:B------:R-:W-:-:S02]  /*0080*/  SGXT R0, R4, 0x1 ;  /* 0x000000010400781a */ /* 0x000fc40000000200 */
[----:B------:R-:W-:Y:S02]  /*0090*/  ISETP.GE.AND P0, PT, R7, 0x80, PT ;  /* 0x000000800700780c */ /* 0x000fe40003f06270 */
[----:B------:R-:W-:-:S04]  /*00a0*/  LEA.HI R0, R0, R7, RZ, 0x3 ;  /* 0x0000000700007211 */ /* 0x000fc800078f18ff */
[----:B------:R-:W-:Y:S01]  /*00b0*/  SHF.R.S32.HI R5, RZ, 0x3, R0 ;  /* 0x00000003ff057819 */ /* 0x000fe20000011400 */
[----:B------:R-:W-:-:S04]  /*00c0*/  HFMA2.MMA R0, -RZ, RZ, 0, 0 ;  /* 0x00000000ff007435 */ /* 0x000fc800000001ff */
[----:B--2---:R-:W-:Y:S02]  /*00d0*/  IMAD.WIDE R2, R5, 0x4, R2 ;  /* 0x0000000405027825 */ /* 0x004fe400078e0202 */
[----:B------:R-:W1:Y:S04]  /*00e0*/  LDC.64 R4, c[0x0][0x210] ;  /* 0x00008400ff047b82 */ /* 0x000e680000000a00 */
[----:B------:R2:W3:Y:S01]  /*00f0*/  @!P0 LDG.E.EL R0, desc[UR4][R2.64] ;  /* 0x0000000402008981 */ /* 0x0004e2000c2e1900 */
[----:B------:R-:W-:Y:S01]  /*0100*/  MOV R6, RZ ;  /* 0x000000ff00067202 */ /* 0x000fe20000000f00 */
[----:B-1----:R-:W-:-:S05]  /*0110*/  IMAD.WIDE R4, R7, 0x4, R4 ;  /* 0x0000000407047825 */ /* 0x002fca00078e0204 */
[----:B------:R-:W4:Y:S01]  /*0120*/  @!P0 LDG.E R6, desc[UR4][R4.64] ;  /* 0x0000000404068981 */ /* 0x000f22000c1e1900 */
[----:B--2---:R-:W-:Y:S01]  /*0130*/  HFMA2.MMA R2, -RZ, RZ, 1.625, 0 ;  /* 0x3e800000ff027435 */ /* 0x004fe200000001ff */
[----:B---3--:R-:W-:-:S04]  /*0140*/  FADD R0, RZ, -R0 ;  /* 0x80000000ff007221 */ /* 0x008fc80000000000 */
[----:B------:R-:W-:-:S05]  /*0150*/  FMUL R0, R0, 1.4426950216293334961 ;  /* 0x3fb8aa3b00007820 */ /* 0x000fca0000400000 */
[----:B------:R-:W-:-:S13]  /*0160*/  FSETP.GEU.AND P1, PT, R0, -126, PT ;  /* 0xc2fc00000000780b */ /* 0x000fda0003f2e000 */
[----:B------:R-:W-:-:S04]  /*0170*/  @!P1 FMUL R0, R0, 0.5 ;  /* 0x3f00000000009820 */ /* 0x000fc80000400000 */
[----:B------:R-:W1:Y:S02]  /*0180*/  MUFU.EX2 R7, R0 ;  /* 0x0000000000077308 */ /* 0x000e640000000800 */
[----:B-1----:R-:W-:-:S04]  /*0190*/  @!P1 FMUL R7, R7, R7 ;  /* 0x0000000707079220 */ /* 0x002fc80000400000 */
[----:B------:R-:W-:-:S05]  /*01a0*/  FADD R7, R7, 1 ;  /* 0x3f80000007077421 */ /* 0x000fca0000000000 */
[----:B------:R-:W-:-:S04]  /*01b0*/  FSETP.GT.AND P1, PT, R7, 8.50705917302346158658e+37, PT ;  /* 0x7e8000000700780b */ /* 0x000fc80003f24000 */
[----:B------:R-:W-:-:S09]  /*01c0*/  FSEL R2, R2, 1, P1 ;  /* 0x3f80000002027808 */ /* 0x000fd20000800000 */
[----:B------:R-:W-:-:S06]  /*01d0*/  @P1 FMUL R7, R7, 0.25 ;  /* 0x3e80000007071820 */ /* 0x000fcc0000400000 */
[----:B------:R-:W1:Y:S02]  /*01e0*/  MUFU.RCP R7, R7 ;  /* 0x0000000700077308 */ /* 0x000e640000001000 */
[----:B-1----:R-:W-:-:S04]  /*01f0*/  FMUL R3, R7, R2 ;  /* 0x0000000207037220 */ /* 0x002fc80000400000 */
[----:B----4-:R-:W-:Y:S01]  /*0200*/  FMUL R3, R3, R6 ;  /* 0x0000000603037220 */ /* 0x010fe20000400000 */
[----:B------:R-:W-:Y:S06]  /*0210*/  @P0 EXIT ;  /* 0x000000000000094d */ /* 0x000fec0003800000 */
[----:B------:R-:W-:Y:S01]  /*0220*/  STG.E desc[UR4][R4.64], R3 ;  /* 0x0000000304007986 */ /* 0x000fe2000c101904 */
[----:B------:R-:W-:Y:S05]  /*0230*/  EXIT ;  /* 0x000000000000794d */ /* 0x000fea0003800000 */
.L_x_0:
[----:B------:R-:W-:-:S00]  /*0240*/  BRA `(.L_x_0) ;  /* 0xfffffffc00fc7947 */ /* 0x000fc0000383ffff */
[----:B------:R-:W-:-:S00]  /*0250*/  NOP ;  /* 0x0000000000007918 */ /* 0x000fc00000000000 */
        /* <DEDUP_REMOVED lines=10> */
.L_x_1:


//--------------------- .nv.constant0.triton_poi_fused_mul_sigmoid_4 --------------------------
	.section	.nv.constant0.triton_poi_fused_mul_sigmoid_4,"a",@progbits
	.sectionflags	@""
	.align	4
.nv.constant0.triton_poi_fused_mul_sigmoid_4:
	.zero		548
